//
// Generated by NVIDIA NVVM Compiler
//
// Compiler Build ID: CL-36424714
// Cuda compilation tools, release 13.0, V13.0.88
// Based on NVVM 20.0.0
//

.version 9.0
.target sm_100
.address_size 64

	// .globl	_Z15multiply_matrixPfS_S_ii

.visible .entry _Z15multiply_matrixPfS_S_ii(
	.param .u64 .ptr .align 1 _Z15multiply_matrixPfS_S_ii_param_0,
	.param .u64 .ptr .align 1 _Z15multiply_matrixPfS_S_ii_param_1,
	.param .u64 .ptr .align 1 _Z15multiply_matrixPfS_S_ii_param_2,
	.param .u32 _Z15multiply_matrixPfS_S_ii_param_3,
	.param .u32 _Z15multiply_matrixPfS_S_ii_param_4
)
{
	.reg .pred 	%p<10>;
	.reg .b32 	%r<39>;
	.reg .b32 	%f<68>;
	.reg .b64 	%rd<67>;

	ld.param.u64 	%rd14, [_Z15multiply_matrixPfS_S_ii_param_1];
	ld.param.u64 	%rd15, [_Z15multiply_matrixPfS_S_ii_param_2];
	ld.param.u32 	%r17, [_Z15multiply_matrixPfS_S_ii_param_4];
	cvta.to.global.u64 	%rd1, %rd15;
	cvta.to.global.u64 	%rd2, %rd14;
	mov.u32 	%r18, %ctaid.x;
	mov.u32 	%r19, %ntid.x;
	mov.u32 	%r20, %tid.x;
	mad.lo.s32 	%r1, %r18, %r19, %r20;
	mov.u32 	%r21, %ctaid.y;
	mov.u32 	%r22, %ntid.y;
	mov.u32 	%r23, %tid.y;
	mad.lo.s32 	%r24, %r21, %r22, %r23;
	mul.lo.s32 	%r2, %r17, %r24;
	setp.lt.s32 	%p1, %r17, 1;
	mov.f32 	%f67, 0f00000000;
	@%p1 bra 	$L__BB0_12;
	and.b32  	%r3, %r17, 7;
	setp.lt.u32 	%p2, %r17, 8;
	mov.f32 	%f67, 0f00000000;
	mov.b32 	%r37, 0;
	@%p2 bra 	$L__BB0_4;
	and.b32  	%r37, %r17, 2147483640;
	neg.s32 	%r35, %r37;
	mul.wide.u32 	%rd16, %r17, 4;
	add.s64 	%rd3, %rd1, %rd16;
	shl.b32 	%r6, %r17, 3;
	mul.wide.u32 	%rd17, %r17, 8;
	add.s64 	%rd4, %rd1, %rd17;
	mul.wide.u32 	%rd18, %r17, 12;
	add.s64 	%rd5, %rd1, %rd18;
	mul.wide.u32 	%rd19, %r17, 16;
	add.s64 	%rd6, %rd1, %rd19;
	mul.wide.u32 	%rd20, %r17, 20;
	add.s64 	%rd7, %rd1, %rd20;
	mul.wide.u32 	%rd21, %r17, 24;
	add.s64 	%rd8, %rd1, %rd21;
	mul.wide.u32 	%rd22, %r17, 28;
	add.s64 	%rd9, %rd1, %rd22;
	mul.wide.u32 	%rd23, %r2, 4;
	add.s64 	%rd24, %rd23, %rd2;
	add.s64 	%rd66, %rd24, 16;
	mov.f32 	%f67, 0f00000000;
	mov.u32 	%r34, %r1;
$L__BB0_3:
	.pragma "nounroll";
	mul.wide.s32 	%rd25, %r34, 4;
	add.s64 	%rd26, %rd3, %rd25;
	add.s64 	%rd27, %rd4, %rd25;
	add.s64 	%rd28, %rd5, %rd25;
	add.s64 	%rd29, %rd6, %rd25;
	add.s64 	%rd30, %rd7, %rd25;
	add.s64 	%rd31, %rd8, %rd25;
	add.s64 	%rd32, %rd9, %rd25;
	add.s64 	%rd33, %rd1, %rd25;
	ld.global.f32 	%f17, [%rd66+-16];
	ld.global.f32 	%f18, [%rd33];
	fma.rn.f32 	%f19, %f17, %f18, %f67;
	ld.global.f32 	%f20, [%rd66+-12];
	ld.global.f32 	%f21, [%rd26];
	fma.rn.f32 	%f22, %f20, %f21, %f19;
	ld.global.f32 	%f23, [%rd66+-8];
	ld.global.f32 	%f24, [%rd27];
	fma.rn.f32 	%f25, %f23, %f24, %f22;
	ld.global.f32 	%f26, [%rd66+-4];
	ld.global.f32 	%f27, [%rd28];
	fma.rn.f32 	%f28, %f26, %f27, %f25;
	ld.global.f32 	%f29, [%rd66];
	ld.global.f32 	%f30, [%rd29];
	fma.rn.f32 	%f31, %f29, %f30, %f28;
	ld.global.f32 	%f32, [%rd66+4];
	ld.global.f32 	%f33, [%rd30];
	fma.rn.f32 	%f34, %f32, %f33, %f31;
	ld.global.f32 	%f35, [%rd66+8];
	ld.global.f32 	%f36, [%rd31];
	fma.rn.f32 	%f37, %f35, %f36, %f34;
	ld.global.f32 	%f38, [%rd66+12];
	ld.global.f32 	%f39, [%rd32];
	fma.rn.f32 	%f67, %f38, %f39, %f37;
	add.s32 	%r35, %r35, 8;
	add.s32 	%r34, %r34, %r6;
	add.s64 	%rd66, %rd66, 32;
	setp.ne.s32 	%p3, %r35, 0;
	@%p3 bra 	$L__BB0_3;
$L__BB0_4:
	setp.eq.s32 	%p4, %r3, 0;
	@%p4 bra 	$L__BB0_12;
	and.b32  	%r12, %r17, 3;
	setp.lt.u32 	%p5, %r3, 4;
	@%p5 bra 	$L__BB0_7;
	add.s32 	%r26, %r37, %r2;
	mul.wide.u32 	%rd34, %r26, 4;
	add.s64 	%rd35, %rd2, %rd34;
	ld.global.f32 	%f41, [%rd35];
	mad.lo.s32 	%r27, %r37, %r17, %r1;
	mul.wide.s32 	%rd36, %r27, 4;
	add.s64 	%rd37, %rd1, %rd36;
	ld.global.f32 	%f42, [%rd37];
	fma.rn.f32 	%f43, %f41, %f42, %f67;
	cvt.u64.u32 	%rd38, %r2;
	cvt.u64.u32 	%rd39, %r37;
	add.s64 	%rd40, %rd39, %rd38;
	shl.b64 	%rd41, %rd40, 2;
	add.s64 	%rd42, %rd2, %rd41;
	ld.global.f32 	%f44, [%rd42+4];
	mul.wide.u32 	%rd43, %r17, 4;
	add.s64 	%rd44, %rd37, %rd43;
	ld.global.f32 	%f45, [%rd44];
	fma.rn.f32 	%f46, %f44, %f45, %f43;
	ld.global.f32 	%f47, [%rd42+8];
	add.s64 	%rd45, %rd44, %rd43;
	ld.global.f32 	%f48, [%rd45];
	fma.rn.f32 	%f49, %f47, %f48, %f46;
	ld.global.f32 	%f50, [%rd42+12];
	add.s64 	%rd46, %rd45, %rd43;
	ld.global.f32 	%f51, [%rd46];
	fma.rn.f32 	%f67, %f50, %f51, %f49;
	add.s32 	%r37, %r37, 4;
$L__BB0_7:
	setp.eq.s32 	%p6, %r12, 0;
	@%p6 bra 	$L__BB0_12;
	setp.eq.s32 	%p7, %r12, 1;
	@%p7 bra 	$L__BB0_10;
	add.s32 	%r28, %r37, %r2;
	mul.wide.u32 	%rd47, %r28, 4;
	add.s64 	%rd48, %rd2, %rd47;
	ld.global.f32 	%f53, [%rd48];
	mad.lo.s32 	%r29, %r37, %r17, %r1;
	mul.wide.s32 	%rd49, %r29, 4;
	add.s64 	%rd50, %rd1, %rd49;
	ld.global.f32 	%f54, [%rd50];
	fma.rn.f32 	%f55, %f53, %f54, %f67;
	cvt.u64.u32 	%rd51, %r2;
	cvt.u64.u32 	%rd52, %r37;
	add.s64 	%rd53, %rd52, %rd51;
	shl.b64 	%rd54, %rd53, 2;
	add.s64 	%rd55, %rd2, %rd54;
	ld.global.f32 	%f56, [%rd55+4];
	mul.wide.u32 	%rd56, %r17, 4;
	add.s64 	%rd57, %rd50, %rd56;
	ld.global.f32 	%f57, [%rd57];
	fma.rn.f32 	%f67, %f56, %f57, %f55;
	add.s32 	%r37, %r37, 2;
$L__BB0_10:
	and.b32  	%r30, %r17, 1;
	setp.eq.b32 	%p8, %r30, 1;
	not.pred 	%p9, %p8;
	@%p9 bra 	$L__BB0_12;
	add.s32 	%r31, %r37, %r2;
	mul.wide.u32 	%rd58, %r31, 4;
	add.s64 	%rd59, %rd2, %rd58;
	ld.global.f32 	%f58, [%rd59];
	mad.lo.s32 	%r32, %r37, %r17, %r1;
	mul.wide.s32 	%rd60, %r32, 4;
	add.s64 	%rd61, %rd1, %rd60;
	ld.global.f32 	%f59, [%rd61];
	fma.rn.f32 	%f67, %f58, %f59, %f67;
$L__BB0_12:
	ld.param.u64 	%rd65, [_Z15multiply_matrixPfS_S_ii_param_0];
	cvta.to.global.u64 	%rd62, %rd65;
	add.s32 	%r33, %r2, %r1;
	mul.wide.s32 	%rd63, %r33, 4;
	add.s64 	%rd64, %rd62, %rd63;
	st.global.f32 	[%rd64], %f67;
	ret;

}


// ===== COMPILED SASS (sm_100) =====

	.target	sm_100

	.elftype	@"ET_EXEC"


//--------------------- .note.nv.tkinfo           --------------------------
	.section	.note.nv.tkinfo,"",@"SHT_NOTE"
	.sectionflags	@"SHF_NOTE_NV_TKINFO"
	.tkinfo
        /*0018*/ 	.word	0x00000002
        /*0030*/ 	.string	""
        /*0030*/ 	.string	"ptxas"
        /*0030*/ 	.string	"Cuda compilation tools, release 13.0, V13.0.88"
        /*0030*/ 	.string	"Build cuda_13.0.r13.0/compiler.36424714_0"
        /*0030*/ 	.string	"-arch sm_100 -m 64 "



//--------------------- .note.nv.cuinfo           --------------------------
	.section	.note.nv.cuinfo,"",@"SHT_NOTE"
	.sectionflags	@"SHF_NOTE_NV_CUINFO"
        /*0018*/ 	.short	0x0002
        /*001a*/ 	.short	0x0064
        /*001c*/ 	.short	0x0082
	.zero		2


//--------------------- .nv.info                  --------------------------
	.section	.nv.info,"",@"SHT_CUDA_INFO"
	.align	4


	//----- nvinfo : EIATTR_REGCOUNT
	.align		4
        /*0000*/ 	.byte	0x04, 0x2f
        /*0002*/ 	.short	(.L_1 - .L_0)
	.align		4
.L_0:
        /*0004*/ 	.word	index@(_Z15multiply_matrixPfS_S_ii)
        /*0008*/ 	.word	0x0000001e


	//----- nvinfo : EIATTR_FRAME_SIZE
	.align		4
.L_1:
        /*000c*/ 	.byte	0x04, 0x11
        /*000e*/ 	.short	(.L_3 - .L_2)
	.align		4
.L_2:
        /*0010*/ 	.word	index@(_Z15multiply_matrixPfS_S_ii)
        /*0014*/ 	.word	0x00000000


	//----- nvinfo : EIATTR_MIN_STACK_SIZE
	.align		4
.L_3:
        /*0018*/ 	.byte	0x04, 0x12
        /*001a*/ 	.short	(.L_5 - .L_4)
	.align		4
.L_4:
        /*001c*/ 	.word	index@(_Z15multiply_matrixPfS_S_ii)
        /*0020*/ 	.word	0x00000000
.L_5:


//--------------------- .nv.compat                --------------------------
	.section	.nv.compat,"",@"SHT_CUDA_COMPAT_INFO"
	.align	4
        /*0000*/ 	.byte	0x02, 0x09, 0x00, 0x00, 0x02, 0x02, 0x01, 0x00, 0x02, 0x05, 0x05, 0x00, 0x03, 0x07, 0x01, 0x01
        /*0010*/ 	.byte	0x02, 0x03, 0x00, 0x00, 0x02, 0x06, 0x01, 0x00, 0x04, 0x0b, 0x08, 0x00, 0x09, 0x00, 0x00, 0x00
        /*0020*/ 	.byte	0x00, 0x00, 0x00, 0x00


//--------------------- .nv.info._Z15multiply_matrixPfS_S_ii --------------------------
	.section	.nv.info._Z15multiply_matrixPfS_S_ii,"",@"SHT_CUDA_INFO"
	.sectionflags	@""
	.align	4


	//----- nvinfo : EIATTR_CUDA_API_VERSION
	.align		4
        /*0000*/ 	.byte	0x04, 0x37
        /*0002*/ 	.short	(.L_7 - .L_6)
.L_6:
        /*0004*/ 	.word	0x00000082


	//----- nvinfo : EIATTR_KPARAM_INFO
	.align		4
.L_7:
        /*0008*/ 	.byte	0x04, 0x17
        /*000a*/ 	.short	(.L_9 - .L_8)
.L_8:
        /*000c*/ 	.word	0x00000000
        /*0010*/ 	.short	0x0004
        /*0012*/ 	.short	0x001c
        /*0014*/ 	.byte	0x00, 0xf0, 0x11, 0x00


	//----- nvinfo : EIATTR_KPARAM_INFO
	.align		4
.L_9:
        /*0018*/ 	.byte	0x04, 0x17
        /*001a*/ 	.short	(.L_11 - .L_10)
.L_10:
        /*001c*/ 	.word	0x00000000
        /*0020*/ 	.short	0x0003
        /*0022*/ 	.short	0x0018
        /*0024*/ 	.byte	0x00, 0xf0, 0x11, 0x00


	//----- nvinfo : EIATTR_KPARAM_INFO
	.align		4
.L_11:
        /*0028*/ 	.byte	0x04, 0x17
        /*002a*/ 	.short	(.L_13 - .L_12)
.L_12:
        /*002c*/ 	.word	0x00000000
        /*0030*/ 	.short	0x0002
        /*0032*/ 	.short	0x0010
        /*0034*/ 	.byte	0x00, 0xf5, 0x21, 0x00


	//----- nvinfo : EIATTR_KPARAM_INFO
	.align		4
.L_13:
        /*0038*/ 	.byte	0x04, 0x17
        /*003a*/ 	.short	(.L_15 - .L_14)
.L_14:
        /*003c*/ 	.word	0x00000000
        /*0040*/ 	.short	0x0001
        /*0042*/ 	.short	0x0008
        /*0044*/ 	.byte	0x00, 0xf5, 0x21, 0x00


	//----- nvinfo : EIATTR_KPARAM_INFO
	.align		4
.L_15:
        /*0048*/ 	.byte	0x04, 0x17
        /*004a*/ 	.short	(.L_17 - .L_16)
.L_16:
        /*004c*/ 	.word	0x00000000
        /*0050*/ 	.short	0x0000
        /*0052*/ 	.short	0x0000
        /*0054*/ 	.byte	0x00, 0xf5, 0x21, 0x00


	//----- nvinfo : EIATTR_SPARSE_MMA_MASK
	.align		4
.L_17:
        /*0058*/ 	.byte	0x03, 0x50
        /*005a*/ 	.short	0x0000


	//----- nvinfo : EIATTR_MAXREG_COUNT
	.align		4
        /*005c*/ 	.byte	0x03, 0x1b
        /*005e*/ 	.short	0x00ff


	//----- nvinfo : EIATTR_MERCURY_ISA_VERSION
	.align		4
        /*0060*/ 	.byte	0x03, 0x5f
        /*0062*/ 	.short	0x0101


	//----- nvinfo : EIATTR_VRC_CTA_INIT_COUNT
	.align		4
        /*0064*/ 	.byte	0x02, 0x4a
	.zero		1
	.zero		1


	//----- nvinfo : EIATTR_EXIT_INSTR_OFFSETS
	.align		4
        /*0068*/ 	.byte	0x04, 0x1c
        /*006a*/ 	.short	(.L_19 - .L_18)


	//   ....[0]....
.L_18:
        /*006c*/ 	.word	0x00000aa0


	//----- nvinfo : EIATTR_CBANK_PARAM_SIZE
	.align		4
.L_19:
        /*0070*/ 	.byte	0x03, 0x19
        /*0072*/ 	.short	0x0020


	//----- nvinfo : EIATTR_PARAM_CBANK
	.align		4
        /*0074*/ 	.byte	0x04, 0x0a
        /*0076*/ 	.short	(.L_21 - .L_20)
	.align		4
.L_20:
        /*0078*/ 	.word	index@(.nv.constant0._Z15multiply_matrixPfS_S_ii)
        /*007c*/ 	.short	0x0380
        /*007e*/ 	.short	0x0020


	//----- nvinfo : EIATTR_SW_WAR
	.align		4
.L_21:
        /*0080*/ 	.byte	0x04, 0x36
        /*0082*/ 	.short	(.L_23 - .L_22)
.L_22:
        /*0084*/ 	.word	0x00000008
.L_23:


//--------------------- .nv.callgraph             --------------------------
	.section	.nv.callgraph,"",@"SHT_CUDA_CALLGRAPH"
	.align	4
	.sectionentsize	8
	.align		4
        /*0000*/ 	.word	0x00000000
	.align		4
        /*0004*/ 	.word	0xffffffff
	.align		4
        /*0008*/ 	.word	0x00000000
	.align		4
        /*000c*/ 	.word	0xfffffffe
	.align		4
        /*0010*/ 	.word	0x00000000
	.align		4
        /*0014*/ 	.word	0xfffffffd
	.align		4
        /*0018*/ 	.word	0x00000000
	.align		4
        /*001c*/ 	.word	0xfffffffc


//--------------------- .text._Z15multiply_matrixPfS_S_ii --------------------------
	.section	.text._Z15multiply_matrixPfS_S_ii,"ax",@progbits
	.align	128
        .global         _Z15multiply_matrixPfS_S_ii
        .type           _Z15multiply_matrixPfS_S_ii,@function
        .size           _Z15multiply_matrixPfS_S_ii,(.L_x_5 - _Z15multiply_matrixPfS_S_ii)
        .other          _Z15multiply_matrixPfS_S_ii,@"STO_CUDA_ENTRY STV_DEFAULT"
_Z15multiply_matrixPfS_S_ii:
.text._Z15multiply_matrixPfS_S_ii:
[----:B------:R-:W-:Y:S01]  /*0000*/  LDC R1, c[0x0][0x37c] ;  /* 0x0000df00ff017b82 */ /* 0x000fe20000000800 */
[----:B------:R-:W0:Y:S07]  /*0010*/  S2R R2, SR_TID.Y ;  /* 0x0000000000027919 */ /* 0x000e2e0000002200 */
[----:B------:R-:W1:Y:S01]  /*0020*/  LDC R0, c[0x0][0x360] ;  /* 0x0000d800ff007b82 */ /* 0x000e620000000800 */
[----:B------:R-:W2:Y:S01]  /*0030*/  LDCU UR20, c[0x0][0x39c] ;  /* 0x00007380ff1477ac */ /* 0x000ea20008000800 */
[----:B------:R-:W-:Y:S01]  /*0040*/  HFMA2 R12, -RZ, RZ, 0, 0 ;  /* 0x00000000ff0c7431 */ /* 0x000fe200000001ff */
[----:B------:R-:W1:Y:S01]  /*0050*/  S2R R3, SR_TID.X ;  /* 0x0000000000037919 */ /* 0x000e620000002100 */
[----:B------:R-:W3:Y:S04]  /*0060*/  LDCU.64 UR18, c[0x0][0x358] ;  /* 0x00006b00ff1277ac */ /* 0x000ee80008000a00 */
[----:B------:R-:W0:Y:S08]  /*0070*/  S2UR UR5, SR_CTAID.Y ;  /* 0x00000000000579c3 */ /* 0x000e300000002600 */
[----:B------:R-:W0:Y:S01]  /*0080*/  LDC R13, c[0x0][0x364] ;  /* 0x0000d900ff0d7b82 */ /* 0x000e220000000800 */
[----:B--2---:R-:W-:-:S07]  /*0090*/  UISETP.GE.AND UP0, UPT, UR20, 0x1, UPT ;  /* 0x000000011400788c */ /* 0x004fce000bf06270 */
[----:B------:R-:W1:Y:S01]  /*00a0*/  S2UR UR4, SR_CTAID.X ;  /* 0x00000000000479c3 */ /* 0x000e620000002500 */
[----:B0-----:R-:W-:-:S04]  /*00b0*/  IMAD R13, R13, UR5, R2 ;  /* 0x000000050d0d7c24 */ /* 0x001fc8000f8e0202 */
[----:B------:R-:W-:Y:S02]  /*00c0*/  IMAD R13, R13, UR20, RZ ;  /* 0x000000140d0d7c24 */ /* 0x000fe4000f8e02ff */
[----:B-1----:R-:W-:Y:S01]  /*00d0*/  IMAD R0, R0, UR4, R3 ;  /* 0x0000000400007c24 */ /* 0x002fe2000f8e0203 */
[----:B---3--:R-:W-:Y:S06]  /*00e0*/  BRA.U !UP0, `(.L_x_0) ;  /* 0x00000009085c7547 */ /* 0x008fec000b800000 */
[----:B------:R-:W-:Y:S01]  /*00f0*/  UISETP.GE.U32.AND UP1, UPT, UR20, 0x8, UPT ;  /* 0x000000081400788c */ /* 0x000fe2000bf26070 */
[----:B------:R-:W-:Y:S01]  /*0100*/  MOV R12, RZ ;  /* 0x000000ff000c7202 */ /* 0x000fe20000000f00 */
[----:B------:R-:W-:Y:S01]  /*0110*/  ULOP3.LUT UR21, UR20, 0x7, URZ, 0xc0, !UPT ;  /* 0x0000000714157892 */ /* 0x000fe2000f8ec0ff */
[----:B------:R-:W-:-:S03]  /*0120*/  UMOV UR4, URZ ;  /* 0x000000ff00047c82 */ /* 0x000fc60008000000 */
[----:B------:R-:W-:-:S03]  /*0130*/  UISETP.NE.AND UP0, UPT, UR21, URZ, UPT ;  /* 0x000000ff1500728c */ /* 0x000fc6000bf05270 */
[----:B------:R-:W-:Y:S08]  /*0140*/  BRA.U !UP1, `(.L_x_1) ;  /* 0x0000000509007547 */ /* 0x000ff0000b800000 */
[----:B------:R-:W0:Y:S01]  /*0150*/  LDC.64 R2, c[0x0][0x388] ;  /* 0x0000e200ff027b82 */ /* 0x000e220000000a00 */
[----:B------:R-:W1:Y:S01]  /*0160*/  LDCU.64 UR22, c[0x0][0x390] ;  /* 0x00007200ff1677ac */ /* 0x000e620008000a00 */
[----:B------:R-:W-:Y:S02]  /*0170*/  MOV R12, RZ ;  /* 0x000000ff000c7202 */ /* 0x000fe40000000f00 */
[----:B------:R-:W-:Y:S01]  /*0180*/  MOV R14, R0 ;  /* 0x00000000000e7202 */ /* 0x000fe20000000f00 */
[----:B------:R-:W-:-:S04]  /*0190*/  ULOP3.LUT UR4, UR20, 0x7ffffff8, URZ, 0xc0, !UPT ;  /* 0x7ffffff814047892 */ /* 0x000fc8000f8ec0ff */
[----:B------:R-:W-:Y:S02]  /*01a0*/  UIADD3 UR5, UPT, UPT, -UR4, URZ, URZ ;  /* 0x000000ff04057290 */ /* 0x000fe4000fffe1ff */
[----:B-1----:R-:W-:Y:S02]  /*01b0*/  UIMAD.WIDE.U32 UR6, UR20, 0x8, UR22 ;  /* 0x00000008140678a5 */ /* 0x002fe4000f8e0016 */
[----:B------:R-:W-:Y:S02]  /*01c0*/  UIMAD.WIDE.U32 UR8, UR20, 0xc, UR22 ;  /* 0x0000000c140878a5 */ /* 0x000fe4000f8e0016 */
[----:B------:R-:W-:Y:S01]  /*01d0*/  UIMAD.WIDE.U32 UR10, UR20, 0x10, UR22 ;  /* 0x00000010140a78a5 */ /* 0x000fe2000f8e0016 */
[----:B0-----:R-:W-:Y:S01]  /*01e0*/  IMAD.WIDE.U32 R2, R13, 0x4, R2 ;  /* 0x000000040d027825 */ /* 0x001fe200078e0002 */
[----:B------:R-:W-:Y:S02]  /*01f0*/  UIMAD.WIDE.U32 UR12, UR20, 0x14, UR22 ;  /* 0x00000014140c78a5 */ /* 0x000fe4000f8e0016 */
[----:B------:R-:W-:Y:S01]  /*0200*/  UIMAD.WIDE.U32 UR14, UR20, 0x18, UR22 ;  /* 0x00000018140e78a5 */ /* 0x000fe2000f8e0016 */
[----:B------:R-:W-:Y:S01]  /*0210*/  IADD3 R2, P0, PT, R2, 0x10, RZ ;  /* 0x0000001002027810 */ /* 0x000fe20007f1e0ff */
[----:B------:R-:W-:-:S03]  /*0220*/  UIMAD.WIDE.U32 UR16, UR20, 0x1c, UR22 ;  /* 0x0000001c141078a5 */ /* 0x000fc6000f8e0016 */
[----:B------:R-:W-:-:S09]  /*0230*/  IADD3.X R3, PT, PT, RZ, R3, RZ, P0, !PT ;  /* 0x00000003ff037210 */ /* 0x000fd200007fe4ff */
.L_x_2:
[----:B------:R-:W-:Y:S01]  /*0240*/  HFMA2 R23, -RZ, RZ, 0, 2.384185791015625e-07 ;  /* 0x00000004ff177431 */ /* 0x000fe200000001ff */
[----:B------:R-:W-:Y:S01]  /*0250*/  UIMAD.WIDE.U32 UR24, UR20, 0x4, UR22 ;  /* 0x00000004141878a5 */ /* 0x000fe2000f8e0016 */
[----:B------:R-:W-:Y:S01]  /*0260*/  HFMA2 R11, -RZ, RZ, 0, 2.384185791015625e-07 ;  /* 0x00000004ff0b7431 */ /* 0x000fe200000001ff */
[----:B------:R-:W-:Y:S01]  /*0270*/  MOV R25, 0x4 ;  /* 0x0000000400197802 */ /* 0x000fe20000000f00 */
[----:B------:R-:W2:Y:S03]  /*0280*/  LDG.E R21, desc[UR18][R2.64+-0x10] ;  /* 0xfffff01202157981 */ /* 0x000ea6000c1e1900 */
[----:B------:R-:W-:Y:S01]  /*0290*/  MOV R8, UR24 ;  /* 0x0000001800087c02 */ /* 0x000fe20008000f00 */
[----:B------:R-:W3:Y:S01]  /*02a0*/  LDG.E R19, desc[UR18][R2.64+-0xc] ;  /* 0xfffff41202137981 */ /* 0x000ee2000c1e1900 */
[----:B------:R-:W-:Y:S01]  /*02b0*/  MOV R9, UR25 ;  /* 0x0000001900097c02 */ /* 0x000fe20008000f00 */
[C---:B------:R-:W-:Y:S01]  /*02c0*/  IMAD.WIDE R22, R14.reuse, R23, UR22 ;  /* 0x000000160e167e25 */ /* 0x040fe2000f8e0217 */
[----:B------:R-:W-:Y:S01]  /*02d0*/  MOV R5, 0x4 ;  /* 0x0000000400057802 */ /* 0x000fe20000000f00 */
[----:B------:R-:W4:Y:S02]  /*02e0*/  LDG.E R17, desc[UR18][R2.64+-0x8] ;  /* 0xfffff81202117981 */ /* 0x000f24000c1e1900 */
[----:B------:R-:W-:-:S02]  /*02f0*/  IMAD.WIDE R8, R14, 0x4, R8 ;  /* 0x000000040e087825 */ /* 0x000fc400078e0208 */
[----:B------:R-:W2:Y:S02]  /*0300*/  LDG.E R22, desc[UR18][R22.64] ;  /* 0x0000001216167981 */ /* 0x000ea4000c1e1900 */
[C---:B------:R-:W-:Y:S02]  /*0310*/  IMAD.WIDE R24, R14.reuse, R25, UR6 ;  /* 0x000000060e187e25 */ /* 0x040fe4000f8e0219 */
[----:B------:R0:W3:Y:S02]  /*0320*/  LDG.E R20, desc[UR18][R8.64] ;  /* 0x0000001208147981 */ /* 0x0000e4000c1e1900 */
[----:B------:R-:W-:Y:S02]  /*0330*/  IMAD.WIDE R10, R14, R11, UR8 ;  /* 0x000000080e0a7e25 */ /* 0x000fe4000f8e020b */
[----:B------:R-:W4:Y:S02]  /*0340*/  LDG.E R18, desc[UR18][R24.64] ;  /* 0x0000001218127981 */ /* 0x000f24000c1e1900 */
[----:B------:R-:W-:-:S02]  /*0350*/  IMAD.MOV.U32 R7, RZ, RZ, 0x4 ;  /* 0x00000004ff077424 */ /* 0x000fc400078e00ff */
[C---:B------:R-:W-:Y:S01]  /*0360*/  IMAD.WIDE R4, R14.reuse, R5, UR10 ;  /* 0x0000000a0e047e25 */ /* 0x040fe2000f8e0205 */
[----:B------:R1:W5:Y:S03]  /*0370*/  LDG.E R16, desc[UR18][R10.64] ;  /* 0x000000120a107981 */ /* 0x000366000c1e1900 */
[----:B0-----:R-:W-:Y:S01]  /*0380*/  HFMA2 R9, -RZ, RZ, 0, 2.384185791015625e-07 ;  /* 0x00000004ff097431 */ /* 0x001fe200000001ff */
[----:B------:R-:W5:Y:S01]  /*0390*/  LDG.E R15, desc[UR18][R2.64+-0x4] ;  /* 0xfffffc12020f7981 */ /* 0x000f62000c1e1900 */
[C---:B------:R-:W-:Y:S01]  /*03a0*/  IMAD.WIDE R6, R14.reuse, R7, UR12 ;  /* 0x0000000c0e067e25 */ /* 0x040fe2000f8e0207 */
[----:B------:R-:W-:Y:S02]  /*03b0*/  MOV R27, 0x4 ;  /* 0x00000004001b7802 */ /* 0x000fe40000000f00 */
[----:B------:R0:W5:Y:S04]  /*03c0*/  LDG.E R4, desc[UR18][R4.64] ;  /* 0x0000001204047981 */ /* 0x000168000c1e1900 */
[----:B------:R-:W5:Y:S01]  /*03d0*/  LDG.E R23, desc[UR18][R2.64] ;  /* 0x0000001202177981 */ /* 0x000f62000c1e1900 */
[----:B------:R-:W-:-:S03]  /*03e0*/  IMAD.WIDE R8, R14, R9, UR14 ;  /* 0x0000000e0e087e25 */ /* 0x000fc6000f8e0209 */
[----:B------:R-:W5:Y:S01]  /*03f0*/  LDG.E R7, desc[UR18][R6.64] ;  /* 0x0000001206077981 */ /* 0x000f62000c1e1900 */
[----:B-1----:R-:W-:-:S03]  /*0400*/  IMAD.WIDE R10, R14, R27, UR16 ;  /* 0x000000100e0a7e25 */ /* 0x002fc6000f8e021b */
[----:B------:R-:W5:Y:S04]  /*0410*/  LDG.E R24, desc[UR18][R2.64+0x4] ;  /* 0x0000041202187981 */ /* 0x000f68000c1e1900 */
[----:B------:R-:W5:Y:S04]  /*0420*/  LDG.E R8, desc[UR18][R8.64] ;  /* 0x0000001208087981 */ /* 0x000f68000c1e1900 */
[----:B------:R-:W5:Y:S04]  /*0430*/  LDG.E R25, desc[UR18][R2.64+0x8] ;  /* 0x0000081202197981 */ /* 0x000f68000c1e1900 */
[----:B------:R-:W5:Y:S04]  /*0440*/  LDG.E R10, desc[UR18][R10.64] ;  /* 0x000000120a0a7981 */ /* 0x000f68000c1e1900 */
[----:B------:R1:W5:Y:S01]  /*0450*/  LDG.E R27, desc[UR18][R2.64+0xc] ;  /* 0x00000c12021b7981 */ /* 0x000362000c1e1900 */
[----:B------:R-:W-:-:S04]  /*0460*/  UIADD3 UR5, UPT, UPT, UR5, 0x8, URZ ;  /* 0x0000000805057890 */ /* 0x000fc8000fffe0ff */
[----:B------:R-:W-:Y:S01]  /*0470*/  UISETP.NE.AND UP1, UPT, UR5, URZ, UPT ;  /* 0x000000ff0500728c */ /* 0x000fe2000bf25270 */
[----:B0-----:R-:W-:Y:S02]  /*0480*/  MOV R5, UR20 ;  /* 0x0000001400057c02 */ /* 0x001fe40008000f00 */
[----:B-1----:R-:W-:Y:S02]  /*0490*/  IADD3 R2, P0, PT, R2, 0x20, RZ ;  /* 0x0000002002027810 */ /* 0x002fe40007f1e0ff */
[----:B------:R-:W-:Y:S02]  /*04a0*/  LEA R14, R5, R14, 0x3 ;  /* 0x0000000e050e7211 */ /* 0x000fe400078e18ff */
[----:B------:R-:W-:Y:S01]  /*04b0*/  IADD3.X R3, PT, PT, RZ, R3, RZ, P0, !PT ;  /* 0x00000003ff037210 */ /* 0x000fe200007fe4ff */
[----:B--2---:R-:W-:-:S04]  /*04c0*/  FFMA R22, R21, R22, R12 ;  /* 0x0000001615167223 */ /* 0x004fc8000000000c */
[----:B---3--:R-:W-:-:S04]  /*04d0*/  FFMA R20, R19, R20, R22 ;  /* 0x0000001413147223 */ /* 0x008fc80000000016 */
[----:B----4-:R-:W-:-:S04]  /*04e0*/  FFMA R18, R17, R18, R20 ;  /* 0x0000001211127223 */ /* 0x010fc80000000014 */
[----:B-----5:R-:W-:-:S04]  /*04f0*/  FFMA R16, R15, R16, R18 ;  /* 0x000000100f107223 */ /* 0x020fc80000000012 */
[----:B------:R-:W-:-:S04]  /*0500*/  FFMA R23, R23, R4, R16 ;  /* 0x0000000417177223 */ /* 0x000fc80000000010 */
[----:B------:R-:W-:-:S04]  /*0510*/  FFMA R24, R24, R7, R23 ;  /* 0x0000000718187223 */ /* 0x000fc80000000017 */
[----:B------:R-:W-:-:S04]  /*0520*/  FFMA R8, R25, R8, R24 ;  /* 0x0000000819087223 */ /* 0x000fc80000000018 */
[----:B------:R-:W-:Y:S01]  /*0530*/  FFMA R12, R27, R10, R8 ;  /* 0x0000000a1b0c7223 */ /* 0x000fe20000000008 */
[----:B------:R-:W-:Y:S06]  /*0540*/  BRA.U UP1, `(.L_x_2) ;  /* 0xfffffffd013c7547 */ /* 0x000fec000b83ffff */
.L_x_1:
[----:B------:R-:W-:Y:S05]  /*0550*/  BRA.U !UP0, `(.L_x_0) ;  /* 0x0000000508407547 */ /* 0x000fea000b800000 */
[----:B------:R-:W-:Y:S02]  /*0560*/  UISETP.GE.U32.AND UP0, UPT, UR21, 0x4, UPT ;  /* 0x000000041500788c */ /* 0x000fe4000bf06070 */
[----:B------:R-:W-:-:S04]  /*0570*/  ULOP3.LUT UR5, UR20, 0x3, URZ, 0xc0, !UPT ;  /* 0x0000000314057892 */ /* 0x000fc8000f8ec0ff */
[----:B------:R-:W-:-:S03]  /*0580*/  UISETP.NE.AND UP1, UPT, UR5, URZ, UPT ;  /* 0x000000ff0500728c */ /* 0x000fc6000bf25270 */
[----:B------:R-:W-:Y:S08]  /*0590*/  BRA.U !UP0, `(.L_x_3) ;  /* 0x00000001087c7547 */ /* 0x000ff0000b800000 */
[----:B------:R-:W0:Y:S01]  /*05a0*/  LDC.64 R6, c[0x0][0x390] ;  /* 0x0000e400ff067b82 */ /* 0x000e220000000a00 */
[----:B------:R-:W1:Y:S01]  /*05b0*/  LDCU.64 UR6, c[0x0][0x388] ;  /* 0x00007100ff0677ac */ /* 0x000e620008000a00 */
[----:B------:R-:W-:Y:S02]  /*05c0*/  MOV R9, UR4 ;  /* 0x0000000400097c02 */ /* 0x000fe40008000f00 */
[C---:B------:R-:W-:Y:S02]  /*05d0*/  IADD3 R3, PT, PT, R13.reuse, UR4, RZ ;  /* 0x000000040d037c10 */ /* 0x040fe4000fffe0ff */
[----:B------:R-:W-:Y:S01]  /*05e0*/  IADD3 R10, P0, PT, R13, UR4, RZ ;  /* 0x000000040d0a7c10 */ /* 0x000fe2000ff1e0ff */
[----:B------:R-:W-:Y:S01]  /*05f0*/  IMAD R9, R9, UR20, R0 ;  /* 0x0000001409097c24 */ /* 0x000fe2000f8e0200 */
[----:B------:R-:W2:Y:S01]  /*0600*/  LDC.64 R4, c[0x0][0x388] ;  /* 0x0000e200ff047b82 */ /* 0x000ea20000000a00 */
[----:B------:R-:W-:Y:S02]  /*0610*/  MOV R11, UR20 ;  /* 0x00000014000b7c02 */ /* 0x000fe40008000f00 */
[----:B------:R-:W-:Y:S01]  /*0620*/  MOV R15, UR20 ;  /* 0x00000014000f7c02 */ /* 0x000fe20008000f00 */
[----:B0-----:R-:W-:Y:S01]  /*0630*/  IMAD.WIDE R6, R9, 0x4, R6 ;  /* 0x0000000409067825 */ /* 0x001fe200078e0206 */
[----:B------:R-:W-:-:S05]  /*0640*/  MOV R9, UR20 ;  /* 0x0000001400097c02 */ /* 0x000fca0008000f00 */
[----:B------:R-:W-:Y:S02]  /*0650*/  IMAD.WIDE.U32 R8, R9, 0x4, R6 ;  /* 0x0000000409087825 */ /* 0x000fe400078e0006 */
[----:B------:R-:W3:Y:S02]  /*0660*/  LDG.E R6, desc[UR18][R6.64] ;  /* 0x0000001206067981 */ /* 0x000ee4000c1e1900 */
[----:B--2---:R-:W-:Y:S02]  /*0670*/  IMAD.WIDE.U32 R4, R3, 0x4, R4 ;  /* 0x0000000403047825 */ /* 0x004fe400078e0004 */
[----:B------:R-:W2:Y:S02]  /*0680*/  LDG.E R17, desc[UR18][R8.64] ;  /* 0x0000001208117981 */ /* 0x000ea4000c1e1900 */
[----:B------:R-:W-:Y:S01]  /*0690*/  IMAD.X R3, RZ, RZ, RZ, P0 ;  /* 0x000000ffff037224 */ /* 0x000fe200000e06ff */
[C---:B-1----:R-:W-:Y:S01]  /*06a0*/  LEA R2, P0, R10.reuse, UR6, 0x2 ;  /* 0x000000060a027c11 */ /* 0x042fe2000f8010ff */
[----:B------:R-:W3:Y:S03]  /*06b0*/  LDG.E R5, desc[UR18][R4.64] ;  /* 0x0000001204057981 */ /* 0x000ee6000c1e1900 */
[----:B------:R-:W-:Y:S01]  /*06c0*/  LEA.HI.X R3, R10, UR7, R3, 0x2, P0 ;  /* 0x000000070a037c11 */ /* 0x000fe200080f1403 */
[----:B------:R-:W-:-:S04]  /*06d0*/  IMAD.WIDE.U32 R10, R11, 0x4, R8 ;  /* 0x000000040b0a7825 */ /* 0x000fc800078e0008 */
[----:B------:R-:W2:Y:S01]  /*06e0*/  LDG.E R16, desc[UR18][R2.64+0x4] ;  /* 0x0000041202107981 */ /* 0x000ea2000c1e1900 */
[----:B------:R-:W-:-:S03]  /*06f0*/  IMAD.WIDE.U32 R14, R15, 0x4, R10 ;  /* 0x000000040f0e7825 */ /* 0x000fc600078e000a */
[----:B------:R-:W4:Y:S04]  /*0700*/  LDG.E R19, desc[UR18][R10.64] ;  /* 0x000000120a137981 */ /* 0x000f28000c1e1900 */
[----:B------:R-:W4:Y:S04]  /*0710*/  LDG.E R18, desc[UR18][R2.64+0x8] ;  /* 0x0000081202127981 */ /* 0x000f28000c1e1900 */
[----:B------:R-:W5:Y:S04]  /*0720*/  LDG.E R20, desc[UR18][R2.64+0xc] ;  /* 0x00000c1202147981 */ /* 0x000f68000c1e1900 */
[----:B------:R-:W5:Y:S01]  /*0730*/  LDG.E R14, desc[UR18][R14.64] ;  /* 0x000000120e0e7981 */ /* 0x000f62000c1e1900 */
[----:B------:R-:W-:Y:S01]  /*0740*/  UIADD3 UR4, UPT, UPT, UR4, 0x4, URZ ;  /* 0x0000000404047890 */ /* 0x000fe2000fffe0ff */
[----:B---3--:R-:W-:-:S04]  /*0750*/  FFMA R5, R5, R6, R12 ;  /* 0x0000000605057223 */ /* 0x008fc8000000000c */
[----:B--2---:R-:W-:-:S04]  /*0760*/  FFMA R5, R16, R17, R5 ;  /* 0x0000001110057223 */ /* 0x004fc80000000005 */
[----:B----4-:R-:W-:-:S04]  /*0770*/  FFMA R5, R18, R19, R5 ;  /* 0x0000001312057223 */ /* 0x010fc80000000005 */
[----:B-----5:R-:W-:-:S07]  /*0780*/  FFMA R12, R20, R14, R5 ;  /* 0x0000000e140c7223 */ /* 0x020fce0000000005 */
.L_x_3:
[----:B------:R-:W-:Y:S05]  /*0790*/  BRA.U !UP1, `(.L_x_0) ;  /* 0x0000000109b07547 */ /* 0x000fea000b800000 */
[----:B------:R-:W-:Y:S01]  /*07a0*/  UISETP.NE.AND UP0, UPT, UR5, 0x1, UPT ;  /* 0x000000010500788c */ /* 0x000fe2000bf05270 */
[----:B------:R-:W-:Y:S01]  /*07b0*/  MOV R7, UR4 ;  /* 0x0000000400077c02 */ /* 0x000fe20008000f00 */
[----:B------:R-:W-:Y:S02]  /*07c0*/  ULOP3.LUT UR5, UR20, 0x1, URZ, 0xc0, !UPT ;  /* 0x0000000114057892 */ /* 0x000fe4000f8ec0ff */
[----:B------:R-:W-:Y:S02]  /*07d0*/  MOV R15, UR20 ;  /* 0x00000014000f7c02 */ /* 0x000fe40008000f00 */
[----:B------:R-:W-:Y:S01]  /*07e0*/  UISETP.NE.U32.AND UP1, UPT, UR5, 0x1, UPT ;  /* 0x000000010500788c */ /* 0x000fe2000bf25070 */
[----:B------:R-:W-:-:S04]  /*07f0*/  PLOP3.LUT P1, PT, PT, PT, UP0, 0x80, 0x8 ;  /* 0x000000000008781c */ /* 0x000fc80003f2f008 */
[----:B------:R-:W0:Y:S01]  /*0800*/  @UP0 LDCU.64 UR6, c[0x0][0x388] ;  /* 0x00007100ff0607ac */ /* 0x000e220008000a00 */
[----:B------:R-:W-:Y:S01]  /*0810*/  PLOP3.LUT P0, PT, PT, PT, UP1, 0x80, 0x8 ;  /* 0x000000000008781c */ /* 0x000fe20003f0f018 */
[----:B------:R-:W1:Y:S01]  /*0820*/  @UP0 LDCU.64 UR8, c[0x0][0x390] ;  /* 0x00007200ff0807ac */ /* 0x000e620008000a00 */
[----:B------:R-:W2:Y:S06]  /*0830*/  @UP0 LDCU.64 UR10, c[0x0][0x388] ;  /* 0x00007100ff0a07ac */ /* 0x000eac0008000a00 */
[C---:B------:R-:W-:Y:S02]  /*0840*/  @P1 IADD3 R3, PT, PT, R13.reuse, UR4, RZ ;  /* 0x000000040d031c10 */ /* 0x040fe4000fffe0ff */
[----:B------:R-:W-:Y:S01]  /*0850*/  @P1 IADD3 R6, P2, PT, R13, UR4, RZ ;  /* 0x000000040d061c10 */ /* 0x000fe2000ff5e0ff */
[----:B------:R-:W3:Y:S01]  /*0860*/  @!UP1 LDCU.64 UR12, c[0x0][0x388] ;  /* 0x00007100ff0c97ac */ /* 0x000ee20008000a00 */
[----:B------:R-:W-:Y:S01]  /*0870*/  @UP0 UIADD3 UR4, UPT, UPT, UR4, 0x2, URZ ;  /* 0x0000000204040890 */ /* 0x000fe2000fffe0ff */
[----:B0-----:R-:W-:-:S02]  /*0880*/  MOV R10, UR6 ;  /* 0x00000006000a7c02 */ /* 0x001fc40008000f00 */
[----:B------:R-:W-:Y:S01]  /*0890*/  MOV R11, UR7 ;  /* 0x00000007000b7c02 */ /* 0x000fe20008000f00 */
[----:B------:R-:W0:Y:S01]  /*08a0*/  @!UP1 LDCU.64 UR6, c[0x0][0x390] ;  /* 0x00007200ff0697ac */ /* 0x000e220008000a00 */
[----:B-1----:R-:W-:Y:S02]  /*08b0*/  MOV R4, UR8 ;  /* 0x0000000800047c02 */ /* 0x002fe40008000f00 */
[----:B------:R-:W-:Y:S01]  /*08c0*/  MOV R5, UR9 ;  /* 0x0000000900057c02 */ /* 0x000fe20008000f00 */
[----:B------:R-:W-:-:S04]  /*08d0*/  @P1 IMAD.WIDE.U32 R10, R3, 0x4, R10 ;  /* 0x00000004030a1825 */ /* 0x000fc800078e000a */
[----:B------:R-:W-:Y:S02]  /*08e0*/  @P1 IMAD R3, R7, UR20, R0 ;  /* 0x0000001407031c24 */ /* 0x000fe4000f8e0200 */
[----:B------:R-:W-:Y:S01]  /*08f0*/  @P1 IMAD.X R7, RZ, RZ, RZ, P2 ;  /* 0x000000ffff071224 */ /* 0x000fe200010e06ff */
[C---:B--2---:R-:W-:Y:S01]  /*0900*/  @P1 LEA R2, P2, R6.reuse, UR10, 0x2 ;  /* 0x0000000a06021c11 */ /* 0x044fe2000f8410ff */
[----:B------:R-:W-:Y:S01]  /*0910*/  @P1 IMAD.WIDE R4, R3, 0x4, R4 ;  /* 0x0000000403041825 */ /* 0x000fe200078e0204 */
[----:B------:R-:W-:Y:S01]  /*0920*/  MOV R19, UR4 ;  /* 0x0000000400137c02 */ /* 0x000fe20008000f00 */
[----:B------:R-:W2:Y:S01]  /*0930*/  @P1 LDG.E R11, desc[UR18][R10.64] ;  /* 0x000000120a0b1981 */ /* 0x000ea2000c1e1900 */
[----:B------:R-:W-:Y:S02]  /*0940*/  @P1 LEA.HI.X R3, R6, UR11, R7, 0x2, P2 ;  /* 0x0000000b06031c11 */ /* 0x000fe400090f1407 */
[----:B---3--:R-:W-:Y:S01]  /*0950*/  MOV R6, UR12 ;  /* 0x0000000c00067c02 */ /* 0x008fe20008000f00 */
[----:B------:R-:W-:Y:S01]  /*0960*/  @P1 IMAD.WIDE.U32 R14, R15, 0x4, R4 ;  /* 0x000000040f0e1825 */ /* 0x000fe200078e0004 */
[----:B------:R-:W-:Y:S01]  /*0970*/  MOV R7, UR13 ;  /* 0x0000000d00077c02 */ /* 0x000fe20008000f00 */
[----:B------:R-:W2:Y:S01]  /*0980*/  @P1 LDG.E R4, desc[UR18][R4.64] ;  /* 0x0000001204041981 */ /* 0x000ea2000c1e1900 */
[----:B------:R-:W-:Y:S01]  /*0990*/  @!P0 IADD3 R17, PT, PT, R13, UR4, RZ ;  /* 0x000000040d118c10 */ /* 0x000fe2000fffe0ff */
[----:B------:R-:W-:Y:S01]  /*09a0*/  @!P0 IMAD R19, R19, UR20, R0 ;  /* 0x0000001413138c24 */ /* 0x000fe2000f8e0200 */
[----:B0-----:R-:W-:Y:S01]  /*09b0*/  MOV R8, UR6 ;  /* 0x0000000600087c02 */ /* 0x001fe20008000f00 */
[----:B------:R-:W3:Y:S01]  /*09c0*/  @P1 LDG.E R14, desc[UR18][R14.64] ;  /* 0x000000120e0e1981 */ /* 0x000ee2000c1e1900 */
[----:B------:R-:W-:Y:S01]  /*09d0*/  MOV R9, UR7 ;  /* 0x0000000700097c02 */ /* 0x000fe20008000f00 */
[----:B------:R-:W-:-:S02]  /*09e0*/  @!P0 IMAD.WIDE.U32 R6, R17, 0x4, R6 ;  /* 0x0000000411068825 */ /* 0x000fc400078e0006 */
[----:B------:R-:W3:Y:S02]  /*09f0*/  @P1 LDG.E R2, desc[UR18][R2.64+0x4] ;  /* 0x0000041202021981 */ /* 0x000ee4000c1e1900 */
[----:B------:R-:W-:Y:S02]  /*0a00*/  @!P0 IMAD.WIDE R8, R19, 0x4, R8 ;  /* 0x0000000413088825 */ /* 0x000fe400078e0208 */
[----:B------:R-:W4:Y:S04]  /*0a10*/  @!P0 LDG.E R7, desc[UR18][R6.64] ;  /* 0x0000001206078981 */ /* 0x000f28000c1e1900 */
[----:B------:R-:W4:Y:S01]  /*0a20*/  @!P0 LDG.E R8, desc[UR18][R8.64] ;  /* 0x0000001208088981 */ /* 0x000f22000c1e1900 */
[----:B--2---:R-:W-:-:S04]  /*0a30*/  @P1 FFMA R11, R11, R4, R12 ;  /* 0x000000040b0b1223 */ /* 0x004fc8000000000c */
[----:B---3--:R-:W-:-:S04]  /*0a40*/  @P1 FFMA R12, R2, R14, R11 ;  /* 0x0000000e020c1223 */ /* 0x008fc8000000000b */
[----:B----4-:R-:W-:-:S07]  /*0a50*/  @!P0 FFMA R12, R7, R8, R12 ;  /* 0x00000008070c8223 */ /* 0x010fce000000000c */
.L_x_0:
[----:B------:R-:W0:Y:S01]  /*0a60*/  LDC.64 R2, c[0x0][0x380] ;  /* 0x0000e000ff027b82 */ /* 0x000e220000000a00 */
[----:B------:R-:W-:-:S05]  /*0a70*/  IADD3 R13, PT, PT, R0, R13, RZ ;  /* 0x0000000d000d7210 */ /* 0x000fca0007ffe0ff */
[----:B0-----:R-:W-:-:S05]  /*0a80*/  IMAD.WIDE R2, R13, 0x4, R2 ;  /* 0x000000040d027825 */ /* 0x001fca00078e0202 */
[----:B------:R-:W-:Y:S01]  /*0a90*/  STG.E desc[UR18][R2.64], R12 ;  /* 0x0000000c02007986 */ /* 0x000fe2000c101912 */
[----:B------:R-:W-:Y:S05]  /*0aa0*/  EXIT ;  /* 0x000000000000794d */ /* 0x000fea0003800000 */
.L_x_4:
[----:B------:R-:W-:-:S00]  /*0ab0*/  BRA `(.L_x_4) ;  /* 0xfffffffc00fc7947 */ /* 0x000fc0000383ffff */
[----:B------:R-:W-:-:S00]  /*0ac0*/  NOP ;  /* 0x0000000000007918 */ /* 0x000fc00000000000 */
        /* <DEDUP_REMOVED lines=11> */
.L_x_5:


//--------------------- .nv.shared.reserved.0     --------------------------
	.section	.nv.shared.reserved.0,"aw",@nobits
	.weak		__nv_reservedSMEM_offset_0_alias
	.size		__nv_reservedSMEM_offset_0_alias, 0, 64
	.other		__nv_reservedSMEM_offset_0_alias,@"STO_CUDA_RESERVED_SHARED STV_DEFAULT"
__nv_reservedSMEM_offset_0_alias:
	.zero		0
	.zero		64


//--------------------- .nv.constant0._Z15multiply_matrixPfS_S_ii --------------------------
	.section	.nv.constant0._Z15multiply_matrixPfS_S_ii,"a",@progbits
	.sectionflags	@""
	.align	4
.nv.constant0._Z15multiply_matrixPfS_S_ii:
	.zero		928


//--------------------- SYMBOLS --------------------------

	.type		.nv.reservedSmem.offset0,@object
	.size		.nv.reservedSmem.offset0,0x4
